//
// Generated by NVIDIA NVVM Compiler
//
// Compiler Build ID: CL-36424714
// Cuda compilation tools, release 13.0, V13.0.88
// Based on NVVM 20.0.0
//

.version 9.0
.target sm_100
.address_size 64

	// .globl	_Z17registerAddKernelPiS_S_

.visible .entry _Z17registerAddKernelPiS_S_(
	.param .u64 .ptr .align 1 _Z17registerAddKernelPiS_S__param_0,
	.param .u64 .ptr .align 1 _Z17registerAddKernelPiS_S__param_1,
	.param .u64 .ptr .align 1 _Z17registerAddKernelPiS_S__param_2
)
{
	.reg .b32 	%r<8>;
	.reg .b64 	%rd<11>;

	ld.param.u64 	%rd1, [_Z17registerAddKernelPiS_S__param_0];
	ld.param.u64 	%rd2, [_Z17registerAddKernelPiS_S__param_1];
	ld.param.u64 	%rd3, [_Z17registerAddKernelPiS_S__param_2];
	cvta.to.global.u64 	%rd4, %rd1;
	cvta.to.global.u64 	%rd5, %rd3;
	cvta.to.global.u64 	%rd6, %rd2;
	mov.u32 	%r1, %ctaid.x;
	mov.u32 	%r2, %ntid.x;
	mov.u32 	%r3, %tid.x;
	mad.lo.s32 	%r4, %r1, %r2, %r3;
	mul.wide.s32 	%rd7, %r4, 4;
	add.s64 	%rd8, %rd6, %rd7;
	ld.global.u32 	%r5, [%rd8];
	add.s64 	%rd9, %rd5, %rd7;
	ld.global.u32 	%r6, [%rd9];
	bar.sync 	0;
	add.s32 	%r7, %r6, %r5;
	bar.sync 	0;
	add.s64 	%rd10, %rd4, %rd7;
	st.global.u32 	[%rd10], %r7;
	ret;

}
	// .globl	_Z17registerSubKernelPiS_S_
.visible .entry _Z17registerSubKernelPiS_S_(
	.param .u64 .ptr .align 1 _Z17registerSubKernelPiS_S__param_0,
	.param .u64 .ptr .align 1 _Z17registerSubKernelPiS_S__param_1,
	.param .u64 .ptr .align 1 _Z17registerSubKernelPiS_S__param_2
)
{
	.reg .b32 	%r<8>;
	.reg .b64 	%rd<11>;

	ld.param.u64 	%rd1, [_Z17registerSubKernelPiS_S__param_0];
	ld.param.u64 	%rd2, [_Z17registerSubKernelPiS_S__param_1];
	ld.param.u64 	%rd3, [_Z17registerSubKernelPiS_S__param_2];
	cvta.to.global.u64 	%rd4, %rd1;
	cvta.to.global.u64 	%rd5, %rd3;
	cvta.to.global.u64 	%rd6, %rd2;
	mov.u32 	%r1, %ctaid.x;
	mov.u32 	%r2, %ntid.x;
	mov.u32 	%r3, %tid.x;
	mad.lo.s32 	%r4, %r1, %r2, %r3;
	mul.wide.s32 	%rd7, %r4, 4;
	add.s64 	%rd8, %rd6, %rd7;
	ld.global.u32 	%r5, [%rd8];
	add.s64 	%rd9, %rd5, %rd7;
	ld.global.u32 	%r6, [%rd9];
	bar.sync 	0;
	sub.s32 	%r7, %r5, %r6;
	bar.sync 	0;
	add.s64 	%rd10, %rd4, %rd7;
	st.global.u32 	[%rd10], %r7;
	ret;

}
	// .globl	_Z18registerMultKernelPiS_S_
.visible .entry _Z18registerMultKernelPiS_S_(
	.param .u64 .ptr .align 1 _Z18registerMultKernelPiS_S__param_0,
	.param .u64 .ptr .align 1 _Z18registerMultKernelPiS_S__param_1,
	.param .u64 .ptr .align 1 _Z18registerMultKernelPiS_S__param_2
)
{
	.reg .b32 	%r<8>;
	.reg .b64 	%rd<11>;

	ld.param.u64 	%rd1, [_Z18registerMultKernelPiS_S__param_0];
	ld.param.u64 	%rd2, [_Z18registerMultKernelPiS_S__param_1];
	ld.param.u64 	%rd3, [_Z18registerMultKernelPiS_S__param_2];
	cvta.to.global.u64 	%rd4, %rd1;
	cvta.to.global.u64 	%rd5, %rd3;
	cvta.to.global.u64 	%rd6, %rd2;
	mov.u32 	%r1, %ctaid.x;
	mov.u32 	%r2, %ntid.x;
	mov.u32 	%r3, %tid.x;
	mad.lo.s32 	%r4, %r1, %r2, %r3;
	mul.wide.s32 	%rd7, %r4, 4;
	add.s64 	%rd8, %rd6, %rd7;
	ld.global.u32 	%r5, [%rd8];
	add.s64 	%rd9, %rd5, %rd7;
	ld.global.u32 	%r6, [%rd9];
	bar.sync 	0;
	mul.lo.s32 	%r7, %r6, %r5;
	bar.sync 	0;
	add.s64 	%rd10, %rd4, %rd7;
	st.global.u32 	[%rd10], %r7;
	ret;

}
	// .globl	_Z17registerModKernelPiS_S_
.visible .entry _Z17registerModKernelPiS_S_(
	.param .u64 .ptr .align 1 _Z17registerModKernelPiS_S__param_0,
	.param .u64 .ptr .align 1 _Z17registerModKernelPiS_S__param_1,
	.param .u64 .ptr .align 1 _Z17registerModKernelPiS_S__param_2
)
{
	.reg .b32 	%r<8>;
	.reg .b64 	%rd<11>;

	ld.param.u64 	%rd1, [_Z17registerModKernelPiS_S__param_0];
	ld.param.u64 	%rd2, [_Z17registerModKernelPiS_S__param_1];
	ld.param.u64 	%rd3, [_Z17registerModKernelPiS_S__param_2];
	cvta.to.global.u64 	%rd4, %rd1;
	cvta.to.global.u64 	%rd5, %rd3;
	cvta.to.global.u64 	%rd6, %rd2;
	mov.u32 	%r1, %ctaid.x;
	mov.u32 	%r2, %ntid.x;
	mov.u32 	%r3, %tid.x;
	mad.lo.s32 	%r4, %r1, %r2, %r3;
	mul.wide.s32 	%rd7, %r4, 4;
	add.s64 	%rd8, %rd6, %rd7;
	ld.global.u32 	%r5, [%rd8];
	add.s64 	%rd9, %rd5, %rd7;
	ld.global.u32 	%r6, [%rd9];
	bar.sync 	0;
	rem.s32 	%r7, %r5, %r6;
	bar.sync 	0;
	add.s64 	%rd10, %rd4, %rd7;
	st.global.u32 	[%rd10], %r7;
	ret;

}


// ===== COMPILED SASS (sm_100) =====

	.target	sm_100

	.elftype	@"ET_EXEC"


//--------------------- .note.nv.tkinfo           --------------------------
	.section	.note.nv.tkinfo,"",@"SHT_NOTE"
	.sectionflags	@"SHF_NOTE_NV_TKINFO"
	.tkinfo
        /*0018*/ 	.word	0x00000002
        /*0030*/ 	.string	""
        /*0030*/ 	.string	"ptxas"
        /*0030*/ 	.string	"Cuda compilation tools, release 13.0, V13.0.88"
        /*0030*/ 	.string	"Build cuda_13.0.r13.0/compiler.36424714_0"
        /*0030*/ 	.string	"-arch sm_100 -m 64 "



//--------------------- .note.nv.cuinfo           --------------------------
	.section	.note.nv.cuinfo,"",@"SHT_NOTE"
	.sectionflags	@"SHF_NOTE_NV_CUINFO"
        /*0018*/ 	.short	0x0002
        /*001a*/ 	.short	0x0064
        /*001c*/ 	.short	0x0082
	.zero		2


//--------------------- .nv.info                  --------------------------
	.section	.nv.info,"",@"SHT_CUDA_INFO"
	.align	4


	//----- nvinfo : EIATTR_REGCOUNT
	.align		4
        /*0000*/ 	.byte	0x04, 0x2f
        /*0002*/ 	.short	(.L_1 - .L_0)
	.align		4
.L_0:
        /*0004*/ 	.word	index@(_Z17registerAddKernelPiS_S_)
        /*0008*/ 	.word	0x0000000c


	//----- nvinfo : EIATTR_FRAME_SIZE
	.align		4
.L_1:
        /*000c*/ 	.byte	0x04, 0x11
        /*000e*/ 	.short	(.L_3 - .L_2)
	.align		4
.L_2:
        /*0010*/ 	.word	index@(_Z17registerAddKernelPiS_S_)
        /*0014*/ 	.word	0x00000000


	//----- nvinfo : EIATTR_REGCOUNT
	.align		4
.L_3:
        /*0018*/ 	.byte	0x04, 0x2f
        /*001a*/ 	.short	(.L_5 - .L_4)
	.align		4
.L_4:
        /*001c*/ 	.word	index@(_Z17registerSubKernelPiS_S_)
        /*0020*/ 	.word	0x0000000c


	//----- nvinfo : EIATTR_FRAME_SIZE
	.align		4
.L_5:
        /*0024*/ 	.byte	0x04, 0x11
        /*0026*/ 	.short	(.L_7 - .L_6)
	.align		4
.L_6:
        /*0028*/ 	.word	index@(_Z17registerSubKernelPiS_S_)
        /*002c*/ 	.word	0x00000000


	//----- nvinfo : EIATTR_REGCOUNT
	.align		4
.L_7:
        /*0030*/ 	.byte	0x04, 0x2f
        /*0032*/ 	.short	(.L_9 - .L_8)
	.align		4
.L_8:
        /*0034*/ 	.word	index@(_Z18registerMultKernelPiS_S_)
        /*0038*/ 	.word	0x0000000c


	//----- nvinfo : EIATTR_FRAME_SIZE
	.align		4
.L_9:
        /*003c*/ 	.byte	0x04, 0x11
        /*003e*/ 	.short	(.L_11 - .L_10)
	.align		4
.L_10:
        /*0040*/ 	.word	index@(_Z18registerMultKernelPiS_S_)
        /*0044*/ 	.word	0x00000000


	//----- nvinfo : EIATTR_REGCOUNT
	.align		4
.L_11:
        /*0048*/ 	.byte	0x04, 0x2f
        /*004a*/ 	.short	(.L_13 - .L_12)
	.align		4
.L_12:
        /*004c*/ 	.word	index@(_Z17registerModKernelPiS_S_)
        /*0050*/ 	.word	0x0000000d


	//----- nvinfo : EIATTR_FRAME_SIZE
	.align		4
.L_13:
        /*0054*/ 	.byte	0x04, 0x11
        /*0056*/ 	.short	(.L_15 - .L_14)
	.align		4
.L_14:
        /*0058*/ 	.word	index@(_Z17registerModKernelPiS_S_)
        /*005c*/ 	.word	0x00000000


	//----- nvinfo : EIATTR_MIN_STACK_SIZE
	.align		4
.L_15:
        /*0060*/ 	.byte	0x04, 0x12
        /*0062*/ 	.short	(.L_17 - .L_16)
	.align		4
.L_16:
        /*0064*/ 	.word	index@(_Z17registerModKernelPiS_S_)
        /*0068*/ 	.word	0x00000000


	//----- nvinfo : EIATTR_MIN_STACK_SIZE
	.align		4
.L_17:
        /*006c*/ 	.byte	0x04, 0x12
        /*006e*/ 	.short	(.L_19 - .L_18)
	.align		4
.L_18:
        /*0070*/ 	.word	index@(_Z18registerMultKernelPiS_S_)
        /*0074*/ 	.word	0x00000000


	//----- nvinfo : EIATTR_MIN_STACK_SIZE
	.align		4
.L_19:
        /*0078*/ 	.byte	0x04, 0x12
        /*007a*/ 	.short	(.L_21 - .L_20)
	.align		4
.L_20:
        /*007c*/ 	.word	index@(_Z17registerSubKernelPiS_S_)
        /*0080*/ 	.word	0x00000000


	//----- nvinfo : EIATTR_MIN_STACK_SIZE
	.align		4
.L_21:
        /*0084*/ 	.byte	0x04, 0x12
        /*0086*/ 	.short	(.L_23 - .L_22)
	.align		4
.L_22:
        /*0088*/ 	.word	index@(_Z17registerAddKernelPiS_S_)
        /*008c*/ 	.word	0x00000000
.L_23:


//--------------------- .nv.compat                --------------------------
	.section	.nv.compat,"",@"SHT_CUDA_COMPAT_INFO"
	.align	4
        /*0000*/ 	.byte	0x02, 0x09, 0x00, 0x00, 0x02, 0x02, 0x01, 0x00, 0x02, 0x05, 0x05, 0x00, 0x03, 0x07, 0x01, 0x01
        /*0010*/ 	.byte	0x02, 0x03, 0x00, 0x00, 0x02, 0x06, 0x01, 0x00, 0x04, 0x0b, 0x08, 0x00, 0x09, 0x00, 0x00, 0x00
        /*0020*/ 	.byte	0x00, 0x00, 0x00, 0x00


//--------------------- .nv.info._Z17registerModKernelPiS_S_ --------------------------
	.section	.nv.info._Z17registerModKernelPiS_S_,"",@"SHT_CUDA_INFO"
	.sectionflags	@""
	.align	4


	//----- nvinfo : EIATTR_CUDA_API_VERSION
	.align		4
        /*0000*/ 	.byte	0x04, 0x37
        /*0002*/ 	.short	(.L_25 - .L_24)
.L_24:
        /*0004*/ 	.word	0x00000082


	//----- nvinfo : EIATTR_KPARAM_INFO
	.align		4
.L_25:
        /*0008*/ 	.byte	0x04, 0x17
        /*000a*/ 	.short	(.L_27 - .L_26)
.L_26:
        /*000c*/ 	.word	0x00000000
        /*0010*/ 	.short	0x0002
        /*0012*/ 	.short	0x0010
        /*0014*/ 	.byte	0x00, 0xf5, 0x21, 0x00


	//----- nvinfo : EIATTR_KPARAM_INFO
	.align		4
.L_27:
        /*0018*/ 	.byte	0x04, 0x17
        /*001a*/ 	.short	(.L_29 - .L_28)
.L_28:
        /*001c*/ 	.word	0x00000000
        /*0020*/ 	.short	0x0001
        /*0022*/ 	.short	0x0008
        /*0024*/ 	.byte	0x00, 0xf5, 0x21, 0x00


	//----- nvinfo : EIATTR_KPARAM_INFO
	.align		4
.L_29:
        /*0028*/ 	.byte	0x04, 0x17
        /*002a*/ 	.short	(.L_31 - .L_30)
.L_30:
        /*002c*/ 	.word	0x00000000
        /*0030*/ 	.short	0x0000
        /*0032*/ 	.short	0x0000
        /*0034*/ 	.byte	0x00, 0xf5, 0x21, 0x00


	//----- nvinfo : EIATTR_SPARSE_MMA_MASK
	.align		4
.L_31:
        /*0038*/ 	.byte	0x03, 0x50
        /*003a*/ 	.short	0x0000


	//----- nvinfo : EIATTR_MAXREG_COUNT
	.align		4
        /*003c*/ 	.byte	0x03, 0x1b
        /*003e*/ 	.short	0x00ff


	//----- nvinfo : EIATTR_NUM_BARRIERS
	.align		4
        /*0040*/ 	.byte	0x02, 0x4c
        /*0042*/ 	.byte	0x01
	.zero		1


	//----- nvinfo : EIATTR_MERCURY_ISA_VERSION
	.align		4
        /*0044*/ 	.byte	0x03, 0x5f
        /*0046*/ 	.short	0x0101


	//----- nvinfo : EIATTR_VRC_CTA_INIT_COUNT
	.align		4
        /*0048*/ 	.byte	0x02, 0x4a
	.zero		1
	.zero		1


	//----- nvinfo : EIATTR_EXIT_INSTR_OFFSETS
	.align		4
        /*004c*/ 	.byte	0x04, 0x1c
        /*004e*/ 	.short	(.L_33 - .L_32)


	//   ....[0]....
.L_32:
        /*0050*/ 	.word	0x00000270


	//----- nvinfo : EIATTR_CBANK_PARAM_SIZE
	.align		4
.L_33:
        /*0054*/ 	.byte	0x03, 0x19
        /*0056*/ 	.short	0x0018


	//----- nvinfo : EIATTR_PARAM_CBANK
	.align		4
        /*0058*/ 	.byte	0x04, 0x0a
        /*005a*/ 	.short	(.L_35 - .L_34)
	.align		4
.L_34:
        /*005c*/ 	.word	index@(.nv.constant0._Z17registerModKernelPiS_S_)
        /*0060*/ 	.short	0x0380
        /*0062*/ 	.short	0x0018


	//----- nvinfo : EIATTR_SW_WAR
	.align		4
.L_35:
        /*0064*/ 	.byte	0x04, 0x36
        /*0066*/ 	.short	(.L_37 - .L_36)
.L_36:
        /*0068*/ 	.word	0x00000008
.L_37:


//--------------------- .nv.info._Z18registerMultKernelPiS_S_ --------------------------
	.section	.nv.info._Z18registerMultKernelPiS_S_,"",@"SHT_CUDA_INFO"
	.sectionflags	@""
	.align	4


	//----- nvinfo : EIATTR_CUDA_API_VERSION
	.align		4
        /*0000*/ 	.byte	0x04, 0x37
        /*0002*/ 	.short	(.L_39 - .L_38)
.L_38:
        /*0004*/ 	.word	0x00000082


	//----- nvinfo : EIATTR_KPARAM_INFO
	.align		4
.L_39:
        /*0008*/ 	.byte	0x04, 0x17
        /*000a*/ 	.short	(.L_41 - .L_40)
.L_40:
        /*000c*/ 	.word	0x00000000
        /*0010*/ 	.short	0x0002
        /*0012*/ 	.short	0x0010
        /*0014*/ 	.byte	0x00, 0xf5, 0x21, 0x00


	//----- nvinfo : EIATTR_KPARAM_INFO
	.align		4
.L_41:
        /*0018*/ 	.byte	0x04, 0x17
        /*001a*/ 	.short	(.L_43 - .L_42)
.L_42:
        /*001c*/ 	.word	0x00000000
        /*0020*/ 	.short	0x0001
        /*0022*/ 	.short	0x0008
        /*0024*/ 	.byte	0x00, 0xf5, 0x21, 0x00


	//----- nvinfo : EIATTR_KPARAM_INFO
	.align		4
.L_43:
        /*0028*/ 	.byte	0x04, 0x17
        /*002a*/ 	.short	(.L_45 - .L_44)
.L_44:
        /*002c*/ 	.word	0x00000000
        /*0030*/ 	.short	0x0000
        /*0032*/ 	.short	0x0000
        /*0034*/ 	.byte	0x00, 0xf5, 0x21, 0x00


	//----- nvinfo : EIATTR_SPARSE_MMA_MASK
	.align		4
.L_45:
        /*0038*/ 	.byte	0x03, 0x50
        /*003a*/ 	.short	0x0000


	//----- nvinfo : EIATTR_MAXREG_COUNT
	.align		4
        /*003c*/ 	.byte	0x03, 0x1b
        /*003e*/ 	.short	0x00ff


	//----- nvinfo : EIATTR_NUM_BARRIERS
	.align		4
        /*0040*/ 	.byte	0x02, 0x4c
        /*0042*/ 	.byte	0x01
	.zero		1


	//----- nvinfo : EIATTR_MERCURY_ISA_VERSION
	.align		4
        /*0044*/ 	.byte	0x03, 0x5f
        /*0046*/ 	.short	0x0101


	//----- nvinfo : EIATTR_VRC_CTA_INIT_COUNT
	.align		4
        /*0048*/ 	.byte	0x02, 0x4a
	.zero		1
	.zero		1


	//----- nvinfo : EIATTR_EXIT_INSTR_OFFSETS
	.align		4
        /*004c*/ 	.byte	0x04, 0x1c
        /*004e*/ 	.short	(.L_47 - .L_46)


	//   ....[0]....
.L_46:
        /*0050*/ 	.word	0x00000120


	//----- nvinfo : EIATTR_CBANK_PARAM_SIZE
	.align		4
.L_47:
        /*0054*/ 	.byte	0x03, 0x19
        /*0056*/ 	.short	0x0018


	//----- nvinfo : EIATTR_PARAM_CBANK
	.align		4
        /*0058*/ 	.byte	0x04, 0x0a
        /*005a*/ 	.short	(.L_49 - .L_48)
	.align		4
.L_48:
        /*005c*/ 	.word	index@(.nv.constant0._Z18registerMultKernelPiS_S_)
        /*0060*/ 	.short	0x0380
        /*0062*/ 	.short	0x0018


	//----- nvinfo : EIATTR_SW_WAR
	.align		4
.L_49:
        /*0064*/ 	.byte	0x04, 0x36
        /*0066*/ 	.short	(.L_51 - .L_50)
.L_50:
        /*0068*/ 	.word	0x00000008
.L_51:


//--------------------- .nv.info._Z17registerSubKernelPiS_S_ --------------------------
	.section	.nv.info._Z17registerSubKernelPiS_S_,"",@"SHT_CUDA_INFO"
	.sectionflags	@""
	.align	4


	//----- nvinfo : EIATTR_CUDA_API_VERSION
	.align		4
        /*0000*/ 	.byte	0x04, 0x37
        /*0002*/ 	.short	(.L_53 - .L_52)
.L_52:
        /*0004*/ 	.word	0x00000082


	//----- nvinfo : EIATTR_KPARAM_INFO
	.align		4
.L_53:
        /*0008*/ 	.byte	0x04, 0x17
        /*000a*/ 	.short	(.L_55 - .L_54)
.L_54:
        /*000c*/ 	.word	0x00000000
        /*0010*/ 	.short	0x0002
        /*0012*/ 	.short	0x0010
        /*0014*/ 	.byte	0x00, 0xf5, 0x21, 0x00


	//----- nvinfo : EIATTR_KPARAM_INFO
	.align		4
.L_55:
        /*0018*/ 	.byte	0x04, 0x17
        /*001a*/ 	.short	(.L_57 - .L_56)
.L_56:
        /*001c*/ 	.word	0x00000000
        /*0020*/ 	.short	0x0001
        /*0022*/ 	.short	0x0008
        /*0024*/ 	.byte	0x00, 0xf5, 0x21, 0x00


	//----- nvinfo : EIATTR_KPARAM_INFO
	.align		4
.L_57:
        /*0028*/ 	.byte	0x04, 0x17
        /*002a*/ 	.short	(.L_59 - .L_58)
.L_58:
        /*002c*/ 	.word	0x00000000
        /*0030*/ 	.short	0x0000
        /*0032*/ 	.short	0x0000
        /*0034*/ 	.byte	0x00, 0xf5, 0x21, 0x00


	//----- nvinfo : EIATTR_SPARSE_MMA_MASK
	.align		4
.L_59:
        /*0038*/ 	.byte	0x03, 0x50
        /*003a*/ 	.short	0x0000


	//----- nvinfo : EIATTR_MAXREG_COUNT
	.align		4
        /*003c*/ 	.byte	0x03, 0x1b
        /*003e*/ 	.short	0x00ff


	//----- nvinfo : EIATTR_NUM_BARRIERS
	.align		4
        /*0040*/ 	.byte	0x02, 0x4c
        /*0042*/ 	.byte	0x01
	.zero		1


	//----- nvinfo : EIATTR_MERCURY_ISA_VERSION
	.align		4
        /*0044*/ 	.byte	0x03, 0x5f
        /*0046*/ 	.short	0x0101


	//----- nvinfo : EIATTR_VRC_CTA_INIT_COUNT
	.align		4
        /*0048*/ 	.byte	0x02, 0x4a
	.zero		1
	.zero		1


	//----- nvinfo : EIATTR_EXIT_INSTR_OFFSETS
	.align		4
        /*004c*/ 	.byte	0x04, 0x1c
        /*004e*/ 	.short	(.L_61 - .L_60)


	//   ....[0]....
.L_60:
        /*0050*/ 	.word	0x00000120


	//----- nvinfo : EIATTR_CBANK_PARAM_SIZE
	.align		4
.L_61:
        /*0054*/ 	.byte	0x03, 0x19
        /*0056*/ 	.short	0x0018


	//----- nvinfo : EIATTR_PARAM_CBANK
	.align		4
        /*0058*/ 	.byte	0x04, 0x0a
        /*005a*/ 	.short	(.L_63 - .L_62)
	.align		4
.L_62:
        /*005c*/ 	.word	index@(.nv.constant0._Z17registerSubKernelPiS_S_)
        /*0060*/ 	.short	0x0380
        /*0062*/ 	.short	0x0018


	//----- nvinfo : EIATTR_SW_WAR
	.align		4
.L_63:
        /*0064*/ 	.byte	0x04, 0x36
        /*0066*/ 	.short	(.L_65 - .L_64)
.L_64:
        /*0068*/ 	.word	0x00000008
.L_65:


//--------------------- .nv.info._Z17registerAddKernelPiS_S_ --------------------------
	.section	.nv.info._Z17registerAddKernelPiS_S_,"",@"SHT_CUDA_INFO"
	.sectionflags	@""
	.align	4


	//----- nvinfo : EIATTR_CUDA_API_VERSION
	.align		4
        /*0000*/ 	.byte	0x04, 0x37
        /*0002*/ 	.short	(.L_67 - .L_66)
.L_66:
        /*0004*/ 	.word	0x00000082


	//----- nvinfo : EIATTR_KPARAM_INFO
	.align		4
.L_67:
        /*0008*/ 	.byte	0x04, 0x17
        /*000a*/ 	.short	(.L_69 - .L_68)
.L_68:
        /*000c*/ 	.word	0x00000000
        /*0010*/ 	.short	0x0002
        /*0012*/ 	.short	0x0010
        /*0014*/ 	.byte	0x00, 0xf5, 0x21, 0x00


	//----- nvinfo : EIATTR_KPARAM_INFO
	.align		4
.L_69:
        /*0018*/ 	.byte	0x04, 0x17
        /*001a*/ 	.short	(.L_71 - .L_70)
.L_70:
        /*001c*/ 	.word	0x00000000
        /*0020*/ 	.short	0x0001
        /*0022*/ 	.short	0x0008
        /*0024*/ 	.byte	0x00, 0xf5, 0x21, 0x00


	//----- nvinfo : EIATTR_KPARAM_INFO
	.align		4
.L_71:
        /*0028*/ 	.byte	0x04, 0x17
        /*002a*/ 	.short	(.L_73 - .L_72)
.L_72:
        /*002c*/ 	.word	0x00000000
        /*0030*/ 	.short	0x0000
        /*0032*/ 	.short	0x0000
        /*0034*/ 	.byte	0x00, 0xf5, 0x21, 0x00


	//----- nvinfo : EIATTR_SPARSE_MMA_MASK
	.align		4
.L_73:
        /*0038*/ 	.byte	0x03, 0x50
        /*003a*/ 	.short	0x0000


	//----- nvinfo : EIATTR_MAXREG_COUNT
	.align		4
        /*003c*/ 	.byte	0x03, 0x1b
        /*003e*/ 	.short	0x00ff


	//----- nvinfo : EIATTR_NUM_BARRIERS
	.align		4
        /*0040*/ 	.byte	0x02, 0x4c
        /*0042*/ 	.byte	0x01
	.zero		1


	//----- nvinfo : EIATTR_MERCURY_ISA_VERSION
	.align		4
        /*0044*/ 	.byte	0x03, 0x5f
        /*0046*/ 	.short	0x0101


	//----- nvinfo : EIATTR_VRC_CTA_INIT_COUNT
	.align		4
        /*0048*/ 	.byte	0x02, 0x4a
	.zero		1
	.zero		1


	//----- nvinfo : EIATTR_EXIT_INSTR_OFFSETS
	.align		4
        /*004c*/ 	.byte	0x04, 0x1c
        /*004e*/ 	.short	(.L_75 - .L_74)


	//   ....[0]....
.L_74:
        /*0050*/ 	.word	0x00000120


	//----- nvinfo : EIATTR_CBANK_PARAM_SIZE
	.align		4
.L_75:
        /*0054*/ 	.byte	0x03, 0x19
        /*0056*/ 	.short	0x0018


	//----- nvinfo : EIATTR_PARAM_CBANK
	.align		4
        /*0058*/ 	.byte	0x04, 0x0a
        /*005a*/ 	.short	(.L_77 - .L_76)
	.align		4
.L_76:
        /*005c*/ 	.word	index@(.nv.constant0._Z17registerAddKernelPiS_S_)
        /*0060*/ 	.short	0x0380
        /*0062*/ 	.short	0x0018


	//----- nvinfo : EIATTR_SW_WAR
	.align		4
.L_77:
        /*0064*/ 	.byte	0x04, 0x36
        /*0066*/ 	.short	(.L_79 - .L_78)
.L_78:
        /*0068*/ 	.word	0x00000008
.L_79:


//--------------------- .nv.callgraph             --------------------------
	.section	.nv.callgraph,"",@"SHT_CUDA_CALLGRAPH"
	.align	4
	.sectionentsize	8
	.align		4
        /*0000*/ 	.word	0x00000000
	.align		4
        /*0004*/ 	.word	0xffffffff
	.align		4
        /*0008*/ 	.word	0x00000000
	.align		4
        /*000c*/ 	.word	0xfffffffe
	.align		4
        /*0010*/ 	.word	0x00000000
	.align		4
        /*0014*/ 	.word	0xfffffffd
	.align		4
        /*0018*/ 	.word	0x00000000
	.align		4
        /*001c*/ 	.word	0xfffffffc


//--------------------- .text._Z17registerModKernelPiS_S_ --------------------------
	.section	.text._Z17registerModKernelPiS_S_,"ax",@progbits
	.align	128
        .global         _Z17registerModKernelPiS_S_
        .type           _Z17registerModKernelPiS_S_,@function
        .size           _Z17registerModKernelPiS_S_,(.L_x_4 - _Z17registerModKernelPiS_S_)
        .other          _Z17registerModKernelPiS_S_,@"STO_CUDA_ENTRY STV_DEFAULT"
_Z17registerModKernelPiS_S_:
.text._Z17registerModKernelPiS_S_:
[----:B------:R-:W-:Y:S01]  /*0000*/  LDC R1, c[0x0][0x37c] ;  /* 0x0000df00ff017b82 */ /* 0x000fe20000000800 */
[----:B------:R-:W0:Y:S07]  /*0010*/  S2R R5, SR_TID.X ;  /* 0x0000000000057919 */ /* 0x000e2e0000002100 */
[----:B------:R-:W0:Y:S01]  /*0020*/  S2UR UR6, SR_CTAID.X ;  /* 0x00000000000679c3 */ /* 0x000e220000002500 */
[----:B------:R-:W1:Y:S07]  /*0030*/  LDCU.64 UR4, c[0x0][0x358] ;  /* 0x00006b00ff0477ac */ /* 0x000e6e0008000a00 */
[----:B------:R-:W0:Y:S08]  /*0040*/  LDC R0, c[0x0][0x360] ;  /* 0x0000d800ff007b82 */ /* 0x000e300000000800 */
[----:B------:R-:W2:Y:S01]  /*0050*/  LDC.64 R2, c[0x0][0x390] ;  /* 0x0000e400ff027b82 */ /* 0x000ea20000000a00 */
[----:B0-----:R-:W-:-:S07]  /*0060*/  IMAD R0, R0, UR6, R5 ;  /* 0x0000000600007c24 */ /* 0x001fce000f8e0205 */
[----:B------:R-:W0:Y:S01]  /*0070*/  LDC.64 R4, c[0x0][0x388] ;  /* 0x0000e200ff047b82 */ /* 0x000e220000000a00 */
[----:B--2---:R-:W-:-:S06]  /*0080*/  IMAD.WIDE R2, R0, 0x4, R2 ;  /* 0x0000000400027825 */ /* 0x004fcc00078e0202 */
[----:B-1----:R-:W2:Y:S01]  /*0090*/  LDG.E R2, desc[UR4][R2.64] ;  /* 0x0000000402027981 */ /* 0x002ea2000c1e1900 */
[----:B0-----:R-:W-:-:S05]  /*00a0*/  IMAD.WIDE R4, R0, 0x4, R4 ;  /* 0x0000000400047825 */ /* 0x001fca00078e0204 */
[----:B------:R0:W3:Y:S01]  /*00b0*/  LDG.E R8, desc[UR4][R4.64] ;  /* 0x0000000404087981 */ /* 0x0000e2000c1e1900 */
[----:B------:R-:W-:Y:S08]  /*00c0*/  BAR.SYNC.DEFER_BLOCKING 0x0 ;  /* 0x0000000000007b1d */ /* 0x000ff00000010000 */
[----:B------:R-:W-:Y:S01]  /*00d0*/  BAR.SYNC.DEFER_BLOCKING 0x0 ;  /* 0x0000000000007b1d */ /* 0x000fe20000010000 */
[----:B--2---:R-:W-:-:S02]  /*00e0*/  IABS R10, R2 ;  /* 0x00000002000a7213 */ /* 0x004fc40000000000 */
[----:B0-----:R-:W-:-:S03]  /*00f0*/  IABS R5, R2 ;  /* 0x0000000200057213 */ /* 0x001fc60000000000 */
[----:B------:R-:W0:Y:S01]  /*0100*/  I2F.RP R9, R10 ;  /* 0x0000000a00097306 */ /* 0x000e220000209400 */
[----:B---3--:R-:W-:-:S07]  /*0110*/  IABS R4, R8 ;  /* 0x0000000800047213 */ /* 0x008fce0000000000 */
[----:B0-----:R-:W0:Y:S01]  /*0120*/  MUFU.RCP R9, R9 ;  /* 0x0000000900097308 */ /* 0x001e220000001000 */
[----:B------:R-:W-:Y:S02]  /*0130*/  ISETP.GE.AND P2, PT, R8, RZ, PT ;  /* 0x000000ff0800720c */ /* 0x000fe40003f46270 */
[----:B0-----:R-:W-:-:S05]  /*0140*/  IADD3 R6, PT, PT, R9, 0xffffffe, RZ ;  /* 0x0ffffffe09067810 */ /* 0x001fca0007ffe0ff */
[----:B------:R0:W1:Y:S02]  /*0150*/  F2I.FTZ.U32.TRUNC.NTZ R7, R6 ;  /* 0x0000000600077305 */ /* 0x000064000021f000 */
[----:B0-----:R-:W-:Y:S01]  /*0160*/  IMAD.MOV.U32 R6, RZ, RZ, RZ ;  /* 0x000000ffff067224 */ /* 0x001fe200078e00ff */
[----:B-1----:R-:W-:-:S05]  /*0170*/  IADD3 R3, PT, PT, RZ, -R7, RZ ;  /* 0x80000007ff037210 */ /* 0x002fca0007ffe0ff */
[----:B------:R-:W-:-:S04]  /*0180*/  IMAD R3, R3, R10, RZ ;  /* 0x0000000a03037224 */ /* 0x000fc800078e02ff */
[----:B------:R-:W-:Y:S01]  /*0190*/  IMAD.HI.U32 R7, R7, R3, R6 ;  /* 0x0000000307077227 */ /* 0x000fe200078e0006 */
[----:B------:R-:W-:-:S05]  /*01a0*/  IADD3 R3, PT, PT, RZ, -R5, RZ ;  /* 0x80000005ff037210 */ /* 0x000fca0007ffe0ff */
[----:B------:R-:W-:-:S04]  /*01b0*/  IMAD.HI.U32 R7, R7, R4, RZ ;  /* 0x0000000407077227 */ /* 0x000fc800078e00ff */
[----:B------:R-:W-:Y:S02]  /*01c0*/  IMAD R7, R7, R3, R4 ;  /* 0x0000000307077224 */ /* 0x000fe400078e0204 */
[----:B------:R-:W0:Y:S03]  /*01d0*/  LDC.64 R4, c[0x0][0x380] ;  /* 0x0000e000ff047b82 */ /* 0x000e260000000a00 */
[----:B------:R-:W-:-:S13]  /*01e0*/  ISETP.GT.U32.AND P0, PT, R10, R7, PT ;  /* 0x000000070a00720c */ /* 0x000fda0003f04070 */
[----:B------:R-:W-:Y:S01]  /*01f0*/  @!P0 IMAD.IADD R7, R7, 0x1, -R10 ;  /* 0x0000000107078824 */ /* 0x000fe200078e0a0a */
[----:B------:R-:W-:-:S04]  /*0200*/  ISETP.NE.AND P0, PT, R2, RZ, PT ;  /* 0x000000ff0200720c */ /* 0x000fc80003f05270 */
[----:B------:R-:W-:Y:S01]  /*0210*/  ISETP.GT.U32.AND P1, PT, R10, R7, PT ;  /* 0x000000070a00720c */ /* 0x000fe20003f24070 */
[----:B0-----:R-:W-:-:S12]  /*0220*/  IMAD.WIDE R4, R0, 0x4, R4 ;  /* 0x0000000400047825 */ /* 0x001fd800078e0204 */
[----:B------:R-:W-:-:S05]  /*0230*/  @!P1 IADD3 R7, PT, PT, R7, -R10, RZ ;  /* 0x8000000a07079210 */ /* 0x000fca0007ffe0ff */
[----:B------:R-:W-:Y:S01]  /*0240*/  @!P2 IMAD.MOV R7, RZ, RZ, -R7 ;  /* 0x000000ffff07a224 */ /* 0x000fe200078e0a07 */
[----:B------:R-:W-:-:S05]  /*0250*/  @!P0 LOP3.LUT R7, RZ, R2, RZ, 0x33, !PT ;  /* 0x00000002ff078212 */ /* 0x000fca00078e33ff */
[----:B------:R-:W-:Y:S01]  /*0260*/  STG.E desc[UR4][R4.64], R7 ;  /* 0x0000000704007986 */ /* 0x000fe2000c101904 */
[----:B------:R-:W-:Y:S05]  /*0270*/  EXIT ;  /* 0x000000000000794d */ /* 0x000fea0003800000 */
.L_x_0:
[----:B------:R-:W-:-:S00]  /*0280*/  BRA `(.L_x_0) ;  /* 0xfffffffc00fc7947 */ /* 0x000fc0000383ffff */
[----:B------:R-:W-:-:S00]  /*0290*/  NOP ;  /* 0x0000000000007918 */ /* 0x000fc00000000000 */
        /* <DEDUP_REMOVED lines=14> */
.L_x_4:


//--------------------- .text._Z18registerMultKernelPiS_S_ --------------------------
	.section	.text._Z18registerMultKernelPiS_S_,"ax",@progbits
	.align	128
        .global         _Z18registerMultKernelPiS_S_
        .type           _Z18registerMultKernelPiS_S_,@function
        .size           _Z18registerMultKernelPiS_S_,(.L_x_5 - _Z18registerMultKernelPiS_S_)
        .other          _Z18registerMultKernelPiS_S_,@"STO_CUDA_ENTRY STV_DEFAULT"
_Z18registerMultKernelPiS_S_:
.text._Z18registerMultKernelPiS_S_:
[----:B------:R-:W-:Y:S01]  /*0000*/  LDC R1, c[0x0][0x37c] ;  /* 0x0000df00ff017b82 */ /* 0x000fe20000000800 */
[----:B------:R-:W0:Y:S07]  /*0010*/  S2R R0, SR_TID.X ;  /* 0x0000000000007919 */ /* 0x000e2e0000002100 */
[----:B------:R-:W0:Y:S01]  /*0020*/  S2UR UR6, SR_CTAID.X ;  /* 0x00000000000679c3 */ /* 0x000e220000002500 */
[----:B------:R-:W1:Y:S07]  /*0030*/  LDCU.64 UR4, c[0x0][0x358] ;  /* 0x00006b00ff0477ac */ /* 0x000e6e0008000a00 */
[----:B------:R-:W0:Y:S08]  /*0040*/  LDC R9, c[0x0][0x360] ;  /* 0x0000d800ff097b82 */ /* 0x000e300000000800 */
[----:B------:R-:W2:Y:S08]  /*0050*/  LDC.64 R2, c[0x0][0x388] ;  /* 0x0000e200ff027b82 */ /* 0x000eb00000000a00 */
[----:B------:R-:W3:Y:S01]  /*0060*/  LDC.64 R4, c[0x0][0x390] ;  /* 0x0000e400ff047b82 */ /* 0x000ee20000000a00 */
[----:B0-----:R-:W-:-:S07]  /*0070*/  IMAD R9, R9, UR6, R0 ;  /* 0x0000000609097c24 */ /* 0x001fce000f8e0200 */
[----:B------:R-:W0:Y:S01]  /*0080*/  LDC.64 R6, c[0x0][0x380] ;  /* 0x0000e000ff067b82 */ /* 0x000e220000000a00 */
[----:B--2---:R-:W-:-:S06]  /*0090*/  IMAD.WIDE R2, R9, 0x4, R2 ;  /* 0x0000000409027825 */ /* 0x004fcc00078e0202 */
[----:B-1----:R-:W2:Y:S01]  /*00a0*/  LDG.E R2, desc[UR4][R2.64] ;  /* 0x0000000402027981 */ /* 0x002ea2000c1e1900 */
[----:B---3--:R-:W-:-:S06]  /*00b0*/  IMAD.WIDE R4, R9, 0x4, R4 ;  /* 0x0000000409047825 */ /* 0x008fcc00078e0204 */
[----:B------:R-:W2:Y:S01]  /*00c0*/  LDG.E R5, desc[UR4][R4.64] ;  /* 0x0000000404057981 */ /* 0x000ea2000c1e1900 */
[----:B0-----:R-:W-:Y:S01]  /*00d0*/  IMAD.WIDE R6, R9, 0x4, R6 ;  /* 0x0000000409067825 */ /* 0x001fe200078e0206 */
[----:B------:R-:W-:Y:S08]  /*00e0*/  BAR.SYNC.DEFER_BLOCKING 0x0 ;  /* 0x0000000000007b1d */ /* 0x000ff00000010000 */
[----:B------:R-:W-:Y:S01]  /*00f0*/  BAR.SYNC.DEFER_BLOCKING 0x0 ;  /* 0x0000000000007b1d */ /* 0x000fe20000010000 */
[----:B--2---:R-:W-:-:S05]  /*0100*/  IMAD R9, R2, R5, RZ ;  /* 0x0000000502097224 */ /* 0x004fca00078e02ff */
[----:B------:R-:W-:Y:S01]  /*0110*/  STG.E desc[UR4][R6.64], R9 ;  /* 0x0000000906007986 */ /* 0x000fe2000c101904 */
[----:B------:R-:W-:Y:S05]  /*0120*/  EXIT ;  /* 0x000000000000794d */ /* 0x000fea0003800000 */
.L_x_1:
        /* <DEDUP_REMOVED lines=13> */
.L_x_5:


//--------------------- .text._Z17registerSubKernelPiS_S_ --------------------------
	.section	.text._Z17registerSubKernelPiS_S_,"ax",@progbits
	.align	128
        .global         _Z17registerSubKernelPiS_S_
        .type           _Z17registerSubKernelPiS_S_,@function
        .size           _Z17registerSubKernelPiS_S_,(.L_x_6 - _Z17registerSubKernelPiS_S_)
        .other          _Z17registerSubKernelPiS_S_,@"STO_CUDA_ENTRY STV_DEFAULT"
_Z17registerSubKernelPiS_S_:
.text._Z17registerSubKernelPiS_S_:
        /* <DEDUP_REMOVED lines=16> */
[----:B--2---:R-:W-:-:S05]  /*0100*/  IADD3 R9, PT, PT, R2, -R5, RZ ;  /* 0x8000000502097210 */ /* 0x004fca0007ffe0ff */
[----:B------:R-:W-:Y:S01]  /*0110*/  STG.E desc[UR4][R6.64], R9 ;  /* 0x0000000906007986 */ /* 0x000fe2000c101904 */
[----:B------:R-:W-:Y:S05]  /*0120*/  EXIT ;  /* 0x000000000000794d */ /* 0x000fea0003800000 */
.L_x_2:
        /* <DEDUP_REMOVED lines=13> */
.L_x_6:


//--------------------- .text._Z17registerAddKernelPiS_S_ --------------------------
	.section	.text._Z17registerAddKernelPiS_S_,"ax",@progbits
	.align	128
        .global         _Z17registerAddKernelPiS_S_
        .type           _Z17registerAddKernelPiS_S_,@function
        .size           _Z17registerAddKernelPiS_S_,(.L_x_7 - _Z17registerAddKernelPiS_S_)
        .other          _Z17registerAddKernelPiS_S_,@"STO_CUDA_ENTRY STV_DEFAULT"
_Z17registerAddKernelPiS_S_:
.text._Z17registerAddKernelPiS_S_:
        /* <DEDUP_REMOVED lines=16> */
[----:B--2---:R-:W-:-:S05]  /*0100*/  IADD3 R9, PT, PT, R2, R5, RZ ;  /* 0x0000000502097210 */ /* 0x004fca0007ffe0ff */
[----:B------:R-:W-:Y:S01]  /*0110*/  STG.E desc[UR4][R6.64], R9 ;  /* 0x0000000906007986 */ /* 0x000fe2000c101904 */
[----:B------:R-:W-:Y:S05]  /*0120*/  EXIT ;  /* 0x000000000000794d */ /* 0x000fea0003800000 */
.L_x_3:
        /* <DEDUP_REMOVED lines=13> */
.L_x_7:


//--------------------- .nv.shared.reserved.0     --------------------------
	.section	.nv.shared.reserved.0,"aw",@nobits
	.weak		__nv_reservedSMEM_offset_0_alias
	.size		__nv_reservedSMEM_offset_0_alias, 0, 64
	.other		__nv_reservedSMEM_offset_0_alias,@"STO_CUDA_RESERVED_SHARED STV_DEFAULT"
__nv_reservedSMEM_offset_0_alias:
	.zero		0
	.zero		64


//--------------------- .nv.constant0._Z17registerModKernelPiS_S_ --------------------------
	.section	.nv.constant0._Z17registerModKernelPiS_S_,"a",@progbits
	.sectionflags	@""
	.align	4
.nv.constant0._Z17registerModKernelPiS_S_:
	.zero		920


//--------------------- .nv.constant0._Z18registerMultKernelPiS_S_ --------------------------
	.section	.nv.constant0._Z18registerMultKernelPiS_S_,"a",@progbits
	.sectionflags	@""
	.align	4
.nv.constant0._Z18registerMultKernelPiS_S_:
	.zero		920


//--------------------- .nv.constant0._Z17registerSubKernelPiS_S_ --------------------------
	.section	.nv.constant0._Z17registerSubKernelPiS_S_,"a",@progbits
	.sectionflags	@""
	.align	4
.nv.constant0._Z17registerSubKernelPiS_S_:
	.zero		920


//--------------------- .nv.constant0._Z17registerAddKernelPiS_S_ --------------------------
	.section	.nv.constant0._Z17registerAddKernelPiS_S_,"a",@progbits
	.sectionflags	@""
	.align	4
.nv.constant0._Z17registerAddKernelPiS_S_:
	.zero		920


//--------------------- SYMBOLS --------------------------

	.type		.nv.reservedSmem.offset0,@object
	.size		.nv.reservedSmem.offset0,0x4
